//
// Generated by NVIDIA NVVM Compiler
//
// Compiler Build ID: CL-36424714
// Cuda compilation tools, release 13.0, V13.0.88
// Based on NVVM 20.0.0
//

.version 9.0
.target sm_100
.address_size 64

	// .globl	default_function_kernel

.visible .entry default_function_kernel(
	.param .u64 .ptr .align 1 default_function_kernel_param_0,
	.param .u64 .ptr .align 1 default_function_kernel_param_1
)
.maxntid 10
{
	.reg .pred 	%p<2>;
	.reg .b32 	%r<6>;
	.reg .b32 	%f<76>;
	.reg .b64 	%rd<13>;

	ld.param.u64 	%rd5, [default_function_kernel_param_0];
	ld.param.u64 	%rd6, [default_function_kernel_param_1];
	cvta.to.global.u64 	%rd7, %rd6;
	cvta.to.global.u64 	%rd8, %rd5;
	mov.u32 	%r4, %tid.x;
	mul.wide.u32 	%rd9, %r4, 4;
	add.s64 	%rd1, %rd8, %rd9;
	mul.wide.u32 	%rd10, %r4, 432;
	add.s64 	%rd11, %rd10, %rd7;
	add.s64 	%rd12, %rd11, 72;
	mov.b32 	%r5, 0;
	mov.f32 	%f75, 0fFF7FFFFD;
$L__BB0_1:
	ld.global.nc.f32 	%f4, [%rd12+-72];
	max.f32 	%f5, %f75, %f4;
	ld.global.nc.f32 	%f6, [%rd12+-68];
	max.f32 	%f7, %f5, %f6;
	ld.global.nc.f32 	%f8, [%rd12+-64];
	max.f32 	%f9, %f7, %f8;
	ld.global.nc.f32 	%f10, [%rd12+-60];
	max.f32 	%f11, %f9, %f10;
	ld.global.nc.f32 	%f12, [%rd12+-56];
	max.f32 	%f13, %f11, %f12;
	ld.global.nc.f32 	%f14, [%rd12+-52];
	max.f32 	%f15, %f13, %f14;
	ld.global.nc.f32 	%f16, [%rd12+-48];
	max.f32 	%f17, %f15, %f16;
	ld.global.nc.f32 	%f18, [%rd12+-44];
	max.f32 	%f19, %f17, %f18;
	ld.global.nc.f32 	%f20, [%rd12+-40];
	max.f32 	%f21, %f19, %f20;
	ld.global.nc.f32 	%f22, [%rd12+-36];
	max.f32 	%f23, %f21, %f22;
	ld.global.nc.f32 	%f24, [%rd12+-32];
	max.f32 	%f25, %f23, %f24;
	ld.global.nc.f32 	%f26, [%rd12+-28];
	max.f32 	%f27, %f25, %f26;
	ld.global.nc.f32 	%f28, [%rd12+-24];
	max.f32 	%f29, %f27, %f28;
	ld.global.nc.f32 	%f30, [%rd12+-20];
	max.f32 	%f31, %f29, %f30;
	ld.global.nc.f32 	%f32, [%rd12+-16];
	max.f32 	%f33, %f31, %f32;
	ld.global.nc.f32 	%f34, [%rd12+-12];
	max.f32 	%f35, %f33, %f34;
	ld.global.nc.f32 	%f36, [%rd12+-8];
	max.f32 	%f37, %f35, %f36;
	ld.global.nc.f32 	%f38, [%rd12+-4];
	max.f32 	%f39, %f37, %f38;
	ld.global.nc.f32 	%f40, [%rd12];
	max.f32 	%f41, %f39, %f40;
	ld.global.nc.f32 	%f42, [%rd12+4];
	max.f32 	%f43, %f41, %f42;
	ld.global.nc.f32 	%f44, [%rd12+8];
	max.f32 	%f45, %f43, %f44;
	ld.global.nc.f32 	%f46, [%rd12+12];
	max.f32 	%f47, %f45, %f46;
	ld.global.nc.f32 	%f48, [%rd12+16];
	max.f32 	%f49, %f47, %f48;
	ld.global.nc.f32 	%f50, [%rd12+20];
	max.f32 	%f51, %f49, %f50;
	ld.global.nc.f32 	%f52, [%rd12+24];
	max.f32 	%f53, %f51, %f52;
	ld.global.nc.f32 	%f54, [%rd12+28];
	max.f32 	%f55, %f53, %f54;
	ld.global.nc.f32 	%f56, [%rd12+32];
	max.f32 	%f57, %f55, %f56;
	ld.global.nc.f32 	%f58, [%rd12+36];
	max.f32 	%f59, %f57, %f58;
	ld.global.nc.f32 	%f60, [%rd12+40];
	max.f32 	%f61, %f59, %f60;
	ld.global.nc.f32 	%f62, [%rd12+44];
	max.f32 	%f63, %f61, %f62;
	ld.global.nc.f32 	%f64, [%rd12+48];
	max.f32 	%f65, %f63, %f64;
	ld.global.nc.f32 	%f66, [%rd12+52];
	max.f32 	%f67, %f65, %f66;
	ld.global.nc.f32 	%f68, [%rd12+56];
	max.f32 	%f69, %f67, %f68;
	ld.global.nc.f32 	%f70, [%rd12+60];
	max.f32 	%f71, %f69, %f70;
	ld.global.nc.f32 	%f72, [%rd12+64];
	max.f32 	%f73, %f71, %f72;
	ld.global.nc.f32 	%f74, [%rd12+68];
	max.f32 	%f75, %f73, %f74;
	add.s32 	%r5, %r5, 2;
	add.s64 	%rd12, %rd12, 144;
	setp.ne.s32 	%p1, %r5, 6;
	@%p1 bra 	$L__BB0_1;
	st.global.f32 	[%rd1], %f75;
	ret;

}


// ===== COMPILED SASS (sm_100) =====

	.target	sm_100

	.elftype	@"ET_EXEC"


//--------------------- .note.nv.tkinfo           --------------------------
	.section	.note.nv.tkinfo,"",@"SHT_NOTE"
	.sectionflags	@"SHF_NOTE_NV_TKINFO"
	.tkinfo
        /*0018*/ 	.word	0x00000002
        /*0030*/ 	.string	""
        /*0030*/ 	.string	"ptxas"
        /*0030*/ 	.string	"Cuda compilation tools, release 13.0, V13.0.88"
        /*0030*/ 	.string	"Build cuda_13.0.r13.0/compiler.36424714_0"
        /*0030*/ 	.string	"-arch sm_100 -m 64 "



//--------------------- .note.nv.cuinfo           --------------------------
	.section	.note.nv.cuinfo,"",@"SHT_NOTE"
	.sectionflags	@"SHF_NOTE_NV_CUINFO"
        /*0018*/ 	.short	0x0002
        /*001a*/ 	.short	0x0064
        /*001c*/ 	.short	0x0082
	.zero		2


//--------------------- .nv.info                  --------------------------
	.section	.nv.info,"",@"SHT_CUDA_INFO"
	.align	4


	//----- nvinfo : EIATTR_REGCOUNT
	.align		4
        /*0000*/ 	.byte	0x04, 0x2f
        /*0002*/ 	.short	(.L_1 - .L_0)
	.align		4
.L_0:
        /*0004*/ 	.word	index@(default_function_kernel)
        /*0008*/ 	.word	0x0000003d


	//----- nvinfo : EIATTR_FRAME_SIZE
	.align		4
.L_1:
        /*000c*/ 	.byte	0x04, 0x11
        /*000e*/ 	.short	(.L_3 - .L_2)
	.align		4
.L_2:
        /*0010*/ 	.word	index@(default_function_kernel)
        /*0014*/ 	.word	0x00000000


	//----- nvinfo : EIATTR_MIN_STACK_SIZE
	.align		4
.L_3:
        /*0018*/ 	.byte	0x04, 0x12
        /*001a*/ 	.short	(.L_5 - .L_4)
	.align		4
.L_4:
        /*001c*/ 	.word	index@(default_function_kernel)
        /*0020*/ 	.word	0x00000000
.L_5:


//--------------------- .nv.compat                --------------------------
	.section	.nv.compat,"",@"SHT_CUDA_COMPAT_INFO"
	.align	4
        /*0000*/ 	.byte	0x02, 0x09, 0x00, 0x00, 0x02, 0x02, 0x01, 0x00, 0x02, 0x05, 0x05, 0x00, 0x03, 0x07, 0x01, 0x01
        /*0010*/ 	.byte	0x02, 0x03, 0x00, 0x00, 0x02, 0x06, 0x01, 0x00, 0x04, 0x0b, 0x08, 0x00, 0x09, 0x00, 0x00, 0x00
        /*0020*/ 	.byte	0x00, 0x00, 0x00, 0x00


//--------------------- .nv.info.default_function_kernel --------------------------
	.section	.nv.info.default_function_kernel,"",@"SHT_CUDA_INFO"
	.sectionflags	@""
	.align	4


	//----- nvinfo : EIATTR_CUDA_API_VERSION
	.align		4
        /*0000*/ 	.byte	0x04, 0x37
        /*0002*/ 	.short	(.L_7 - .L_6)
.L_6:
        /*0004*/ 	.word	0x00000082


	//----- nvinfo : EIATTR_KPARAM_INFO
	.align		4
.L_7:
        /*0008*/ 	.byte	0x04, 0x17
        /*000a*/ 	.short	(.L_9 - .L_8)
.L_8:
        /*000c*/ 	.word	0x00000000
        /*0010*/ 	.short	0x0001
        /*0012*/ 	.short	0x0008
        /*0014*/ 	.byte	0x00, 0xf5, 0x21, 0x00


	//----- nvinfo : EIATTR_KPARAM_INFO
	.align		4
.L_9:
        /*0018*/ 	.byte	0x04, 0x17
        /*001a*/ 	.short	(.L_11 - .L_10)
.L_10:
        /*001c*/ 	.word	0x00000000
        /*0020*/ 	.short	0x0000
        /*0022*/ 	.short	0x0000
        /*0024*/ 	.byte	0x00, 0xf5, 0x21, 0x00


	//----- nvinfo : EIATTR_SPARSE_MMA_MASK
	.align		4
.L_11:
        /*0028*/ 	.byte	0x03, 0x50
        /*002a*/ 	.short	0x0000


	//----- nvinfo : EIATTR_MAXREG_COUNT
	.align		4
        /*002c*/ 	.byte	0x03, 0x1b
        /*002e*/ 	.short	0x00ff


	//----- nvinfo : EIATTR_MERCURY_ISA_VERSION
	.align		4
        /*0030*/ 	.byte	0x03, 0x5f
        /*0032*/ 	.short	0x0101


	//----- nvinfo : EIATTR_VRC_CTA_INIT_COUNT
	.align		4
        /*0034*/ 	.byte	0x02, 0x4a
	.zero		1
	.zero		1


	//----- nvinfo : EIATTR_EXIT_INSTR_OFFSETS
	.align		4
        /*0038*/ 	.byte	0x04, 0x1c
        /*003a*/ 	.short	(.L_13 - .L_12)


	//   ....[0]....
.L_12:
        /*003c*/ 	.word	0x00000aa0


	//----- nvinfo : EIATTR_MAX_THREADS
	.align		4
.L_13:
        /*0040*/ 	.byte	0x04, 0x05
        /*0042*/ 	.short	(.L_15 - .L_14)
.L_14:
        /*0044*/ 	.word	0x0000000a
        /*0048*/ 	.word	0x00000001
        /*004c*/ 	.word	0x00000001


	//----- nvinfo : EIATTR_CBANK_PARAM_SIZE
	.align		4
.L_15:
        /*0050*/ 	.byte	0x03, 0x19
        /*0052*/ 	.short	0x0010


	//----- nvinfo : EIATTR_PARAM_CBANK
	.align		4
        /*0054*/ 	.byte	0x04, 0x0a
        /*0056*/ 	.short	(.L_17 - .L_16)
	.align		4
.L_16:
        /*0058*/ 	.word	index@(.nv.constant0.default_function_kernel)
        /*005c*/ 	.short	0x0380
        /*005e*/ 	.short	0x0010


	//----- nvinfo : EIATTR_SW_WAR
	.align		4
.L_17:
        /*0060*/ 	.byte	0x04, 0x36
        /*0062*/ 	.short	(.L_19 - .L_18)
.L_18:
        /*0064*/ 	.word	0x00000008
.L_19:


//--------------------- .nv.callgraph             --------------------------
	.section	.nv.callgraph,"",@"SHT_CUDA_CALLGRAPH"
	.align	4
	.sectionentsize	8
	.align		4
        /*0000*/ 	.word	0x00000000
	.align		4
        /*0004*/ 	.word	0xffffffff
	.align		4
        /*0008*/ 	.word	0x00000000
	.align		4
        /*000c*/ 	.word	0xfffffffe
	.align		4
        /*0010*/ 	.word	0x00000000
	.align		4
        /*0014*/ 	.word	0xfffffffd
	.align		4
        /*0018*/ 	.word	0x00000000
	.align		4
        /*001c*/ 	.word	0xfffffffc


//--------------------- .text.default_function_kernel --------------------------
	.section	.text.default_function_kernel,"ax",@progbits
	.align	128
        .global         default_function_kernel
        .type           default_function_kernel,@function
        .size           default_function_kernel,(.L_x_1 - default_function_kernel)
        .other          default_function_kernel,@"STO_CUDA_ENTRY STV_DEFAULT"
default_function_kernel:
.text.default_function_kernel:
[----:B------:R-:W-:Y:S01]  /*0000*/  LDC R1, c[0x0][0x37c] ;  /* 0x0000df00ff017b82 */ /* 0x000fe20000000800 */
[----:B------:R-:W0:Y:S07]  /*0010*/  S2R R0, SR_TID.X ;  /* 0x0000000000007919 */ /* 0x000e2e0000002100 */
[----:B------:R-:W0:Y:S01]  /*0020*/  LDC.64 R2, c[0x0][0x388] ;  /* 0x0000e200ff027b82 */ /* 0x000e220000000a00 */
[----:B------:R-:W1:Y:S01]  /*0030*/  LDCU.64 UR4, c[0x0][0x358] ;  /* 0x00006b00ff0477ac */ /* 0x000e620008000a00 */
[----:B0-----:R-:W-:-:S05]  /*0040*/  IMAD.WIDE.U32 R2, R0, 0x1b0, R2 ;  /* 0x000001b000027825 */ /* 0x001fca00078e0002 */
[----:B-1----:R-:W2:Y:S04]  /*0050*/  LDG.E.CONSTANT R20, desc[UR4][R2.64] ;  /* 0x0000000402147981 */ /* 0x002ea8000c1e9900 */
[----:B------:R-:W2:Y:S04]  /*0060*/  LDG.E.CONSTANT R21, desc[UR4][R2.64+0x4] ;  /* 0x0000040402157981 */ /* 0x000ea8000c1e9900 */
[----:B------:R-:W3:Y:S04]  /*0070*/  LDG.E.CONSTANT R55, desc[UR4][R2.64+0x8] ;  /* 0x0000080402377981 */ /* 0x000ee8000c1e9900 */
[----:B------:R-:W3:Y:S04]  /*0080*/  LDG.E.CONSTANT R54, desc[UR4][R2.64+0xc] ;  /* 0x00000c0402367981 */ /* 0x000ee8000c1e9900 */
[----:B------:R-:W4:Y:S04]  /*0090*/  LDG.E.CONSTANT R57, desc[UR4][R2.64+0x10] ;  /* 0x0000100402397981 */ /* 0x000f28000c1e9900 */
[----:B------:R-:W4:Y:S04]  /*00a0*/  LDG.E.CONSTANT R56, desc[UR4][R2.64+0x14] ;  /* 0x0000140402387981 */ /* 0x000f28000c1e9900 */
[----:B------:R-:W5:Y:S04]  /*00b0*/  LDG.E.CONSTANT R23, desc[UR4][R2.64+0x18] ;  /* 0x0000180402177981 */ /* 0x000f68000c1e9900 */
        /* <DEDUP_REMOVED lines=46> */
[----:B------:R-:W5:Y:S01]  /*03a0*/  LDG.E.CONSTANT R19, desc[UR4][R2.64+0xd4] ;  /* 0x0000d40402137981 */ /* 0x000f62000c1e9900 */
[----:B--2---:R-:W-:-:S03]  /*03b0*/  FMNMX3 R20, R20, -3.40282306073709652508e+38, R21, !PT ;  /* 0xff7ffffd14147876 */ /* 0x004fc60007800015 */
[----:B------:R-:W2:Y:S01]  /*03c0*/  LDG.E.CONSTANT R21, desc[UR4][R2.64+0xdc] ;  /* 0x0000dc0402157981 */ /* 0x000ea2000c1e9900 */
[----:B---3--:R-:W-:-:S03]  /*03d0*/  FMNMX3 R20, R20, R55, R54, !PT ;  /* 0x0000003714147276 */ /* 0x008fc60007800036 */
[----:B------:R-:W3:Y:S04]  /*03e0*/  LDG.E.CONSTANT R54, desc[UR4][R2.64+0x190] ;  /* 0x0001900402367981 */ /* 0x000ee8000c1e9900 */
[----:B------:R-:W3:Y:S01]  /*03f0*/  LDG.E.CONSTANT R55, desc[UR4][R2.64+0x1a0] ;  /* 0x0001a00402377981 */ /* 0x000ee2000c1e9900 */
[----:B----4-:R-:W-:-:S03]  /*0400*/  FMNMX3 R56, R20, R57, R56, !PT ;  /* 0x0000003914387276 */ /* 0x010fc60007800038 */
[----:B------:R-:W2:Y:S04]  /*0410*/  LDG.E.CONSTANT R20, desc[UR4][R2.64+0xd8] ;  /* 0x0000d80402147981 */ /* 0x000ea8000c1e9900 */
[----:B------:R-:W4:Y:S01]  /*0420*/  LDG.E.CONSTANT R57, desc[UR4][R2.64+0x198] ;  /* 0x0001980402397981 */ /* 0x000f22000c1e9900 */
[----:B-----5:R-:W-:-:S03]  /*0430*/  FMNMX3 R56, R56, R23, R22, !PT ;  /* 0x0000001738387276 */ /* 0x020fc60007800016 */
[----:B------:R-:W5:Y:S04]  /*0440*/  LDG.E.CONSTANT R22, desc[UR4][R2.64+0xe0] ;  /* 0x0000e00402167981 */ /* 0x000f68000c1e9900 */
[----:B------:R-:W5:Y:S01]  /*0450*/  LDG.E.CONSTANT R23, desc[UR4][R2.64+0xe4] ;  /* 0x0000e40402177981 */ /* 0x000f62000c1e9900 */
[----:B------:R-:W-:-:S03]  /*0460*/  FMNMX3 R56, R56, R24, R25, !PT ;  /* 0x0000001838387276 */ /* 0x000fc60007800019 */
[----:B------:R-:W3:Y:S04]  /*0470*/  LDG.E.CONSTANT R24, desc[UR4][R2.64+0xe8] ;  /* 0x0000e80402187981 */ /* 0x000ee8000c1e9900 */
[----:B------:R-:W3:Y:S01]  /*0480*/  LDG.E.CONSTANT R25, desc[UR4][R2.64+0xec] ;  /* 0x0000ec0402197981 */ /* 0x000ee2000c1e9900 */
[----:B------:R-:W-:-:S03]  /*0490*/  FMNMX3 R56, R56, R26, R27, !PT ;  /* 0x0000001a38387276 */ /* 0x000fc6000780001b */
[----:B------:R-:W4:Y:S04]  /*04a0*/  LDG.E.CONSTANT R26, desc[UR4][R2.64+0xf0] ;  /* 0x0000f004021a7981 */ /* 0x000f28000c1e9900 */
[----:B------:R-:W4:Y:S01]  /*04b0*/  LDG.E.CONSTANT R27, desc[UR4][R2.64+0xf4] ;  /* 0x0000f404021b7981 */ /* 0x000f22000c1e9900 */
        /* <DEDUP_REMOVED lines=62> */
[----:B------:R-:W4:Y:S04]  /*08a0*/  LDG.E.CONSTANT R16, desc[UR4][R2.64+0x1ac] ;  /* 0x0001ac0402107981 */ /* 0x000f28000c1e9900 */
[----:B------:R0:W4:Y:S02]  /*08b0*/  LDG.E.CONSTANT R19, desc[UR4][R2.64+0x1a8] ;  /* 0x0001a80402137981 */ /* 0x000124000c1e9900 */
[----:B0-----:R-:W0:Y:S01]  /*08c0*/  LDC.64 R2, c[0x0][0x380] ;  /* 0x0000e000ff027b82 */ /* 0x001e220000000a00 */
[----:B--2---:R-:W-:-:S04]  /*08d0*/  FMNMX3 R20, R58, R20, R21, !PT ;  /* 0x000000143a147276 */ /* 0x004fc80007800015 */
[----:B-----5:R-:W-:-:S04]  /*08e0*/  FMNMX3 R20, R20, R22, R23, !PT ;  /* 0x0000001614147276 */ /* 0x020fc80007800017 */
[----:B---3--:R-:W-:-:S04]  /*08f0*/  FMNMX3 R20, R20, R24, R25, !PT ;  /* 0x0000001814147276 */ /* 0x008fc80007800019 */
[----:B----4-:R-:W-:-:S04]  /*0900*/  FMNMX3 R20, R20, R26, R27, !PT ;  /* 0x0000001a14147276 */ /* 0x010fc8000780001b */
[----:B------:R-:W-:-:S04]  /*0910*/  FMNMX3 R20, R20, R28, R29, !PT ;  /* 0x0000001c14147276 */ /* 0x000fc8000780001d */
        /* <DEDUP_REMOVED lines=20> */
[----:B------:R-:W-:Y:S01]  /*0a60*/  FMNMX3 R4, R4, R55, R18, !PT ;  /* 0x0000003704047276 */ /* 0x000fe20007800012 */
[----:B0-----:R-:W-:-:S03]  /*0a70*/  IMAD.WIDE.U32 R2, R0, 0x4, R2 ;  /* 0x0000000400027825 */ /* 0x001fc600078e0002 */
[----:B------:R-:W-:-:S05]  /*0a80*/  FMNMX3 R19, R4, R19, R16, !PT ;  /* 0x0000001304137276 */ /* 0x000fca0007800010 */
[----:B------:R-:W-:Y:S01]  /*0a90*/  STG.E desc[UR4][R2.64], R19 ;  /* 0x0000001302007986 */ /* 0x000fe2000c101904 */
[----:B------:R-:W-:Y:S05]  /*0aa0*/  EXIT ;  /* 0x000000000000794d */ /* 0x000fea0003800000 */
.L_x_0:
[----:B------:R-:W-:-:S00]  /*0ab0*/  BRA `(.L_x_0) ;  /* 0xfffffffc00fc7947 */ /* 0x000fc0000383ffff */
[----:B------:R-:W-:-:S00]  /*0ac0*/  NOP ;  /* 0x0000000000007918 */ /* 0x000fc00000000000 */
        /* <DEDUP_REMOVED lines=11> */
.L_x_1:


//--------------------- .nv.shared.reserved.0     --------------------------
	.section	.nv.shared.reserved.0,"aw",@nobits
	.weak		__nv_reservedSMEM_offset_0_alias
	.size		__nv_reservedSMEM_offset_0_alias, 0, 64
	.other		__nv_reservedSMEM_offset_0_alias,@"STO_CUDA_RESERVED_SHARED STV_DEFAULT"
__nv_reservedSMEM_offset_0_alias:
	.zero		0
	.zero		64


//--------------------- .nv.constant0.default_function_kernel --------------------------
	.section	.nv.constant0.default_function_kernel,"a",@progbits
	.sectionflags	@""
	.align	4
.nv.constant0.default_function_kernel:
	.zero		912


//--------------------- SYMBOLS --------------------------

	.type		.nv.reservedSmem.offset0,@object
	.size		.nv.reservedSmem.offset0,0x4
